	.headerflags	@"EF_CUDA_TEXMODE_UNIFIED EF_CUDA_64BIT_ADDRESS EF_CUDA_SM75 EF_CUDA_VIRTUAL_SM(EF_CUDA_SM75)"
	.elftype	@"ET_REL"


//--------------------- .nv.info                  --------------------------
	.section	.nv.info,"",@"SHT_CUDA_INFO"
	.align	4


	//----- nvinfo : EIATTR_REGCOUNT
	.align		4
        /*0000*/ 	.byte	0x04, 0x2f
        /*0002*/ 	.short	(.L_2 - .L_1)
	.align		4
.L_1:
        /*0004*/ 	.word	index@(_Z1fPfS_S_)
        /*0008*/ 	.word	0x00000018


	//----- nvinfo : EIATTR_MAX_STACK_SIZE
	.align		4
.L_2:
        /*000c*/ 	.byte	0x04, 0x23
        /*000e*/ 	.short	(.L_4 - .L_3)
	.align		4
.L_3:
        /*0010*/ 	.word	index@(_Z1fPfS_S_)
        /*0014*/ 	.word	0x00000000


	//----- nvinfo : EIATTR_FRAME_SIZE
	.align		4
.L_4:
        /*0018*/ 	.byte	0x04, 0x11
        /*001a*/ 	.short	(.L_6 - .L_5)
	.align		4
.L_5:
        /*001c*/ 	.word	index@(_Z1fPfS_S_)
        /*0020*/ 	.word	0x00000000
.L_6:


//--------------------- .nv.info._Z1fPfS_S_       --------------------------
	.section	.nv.info._Z1fPfS_S_,"",@"SHT_CUDA_INFO"
	.align	4


	//----- nvinfo : EIATTR_SW_WAR
	.align		4
        /*0000*/ 	.byte	0x04, 0x36
        /*0002*/ 	.short	(.L_8 - .L_7)
.L_7:
        /*0004*/ 	.word	0x00000001


	//----- nvinfo : EIATTR_CUDA_API_VERSION
	.align		4
.L_8:
        /*0008*/ 	.byte	0x04, 0x37
        /*000a*/ 	.short	(.L_10 - .L_9)
.L_9:
        /*000c*/ 	.word	0x00000078


	//----- nvinfo : EIATTR_PARAM_CBANK
	.align		4
.L_10:
        /*0010*/ 	.byte	0x04, 0x0a
        /*0012*/ 	.short	(.L_12 - .L_11)
	.align		4
.L_11:
        /*0014*/ 	.word	index@(.nv.constant0._Z1fPfS_S_)
        /*0018*/ 	.short	0x0160
        /*001a*/ 	.short	0x0018


	//----- nvinfo : EIATTR_CBANK_PARAM_SIZE
	.align		4
.L_12:
        /*001c*/ 	.byte	0x03, 0x19
        /*001e*/ 	.short	0x0018


	//----- nvinfo : EIATTR_KPARAM_INFO
	.align		4
        /*0020*/ 	.byte	0x04, 0x17
        /*0022*/ 	.short	(.L_14 - .L_13)
.L_13:
        /*0024*/ 	.word	0x00000000
        /*0028*/ 	.short	0x0002
        /*002a*/ 	.short	0x0010
        /*002c*/ 	.byte	0x00, 0xf0, 0x21, 0x00


	//----- nvinfo : EIATTR_KPARAM_INFO
	.align		4
.L_14:
        /*0030*/ 	.byte	0x04, 0x17
        /*0032*/ 	.short	(.L_16 - .L_15)
.L_15:
        /*0034*/ 	.word	0x00000000
        /*0038*/ 	.short	0x0001
        /*003a*/ 	.short	0x0008
        /*003c*/ 	.byte	0x00, 0xf0, 0x21, 0x00


	//----- nvinfo : EIATTR_KPARAM_INFO
	.align		4
.L_16:
        /*0040*/ 	.byte	0x04, 0x17
        /*0042*/ 	.short	(.L_18 - .L_17)
.L_17:
        /*0044*/ 	.word	0x00000000
        /*0048*/ 	.short	0x0000
        /*004a*/ 	.short	0x0000
        /*004c*/ 	.byte	0x00, 0xf0, 0x21, 0x00


	//----- nvinfo : EIATTR_MAXREG_COUNT
	.align		4
.L_18:
        /*0050*/ 	.byte	0x03, 0x1b
        /*0052*/ 	.short	0x00ff


	//----- nvinfo : EIATTR_EXTERNS
	.align		4
        /*0054*/ 	.byte	0x04, 0x0f
        /*0056*/ 	.short	(.L_20 - .L_19)


	//   ....[0]....
	.align		4
.L_19:
        /*0058*/ 	.word	index@(_Z5undefff)


	//----- nvinfo : EIATTR_EXIT_INSTR_OFFSETS
	.align		4
.L_20:
        /*005c*/ 	.byte	0x04, 0x1c
        /*005e*/ 	.short	(.L_22 - .L_21)


	//   ....[0]....
.L_21:
        /*0060*/ 	.word	0x000000a0
.L_22:


//--------------------- .nv.callgraph             --------------------------
	.section	.nv.callgraph,"",@"SHT_CUDA_CALLGRAPH"
	.align	4
	.sectionentsize	8
	.align		4
        /*0000*/ 	.word	0x00000000
	.align		4
        /*0004*/ 	.word	0xffffffff
	.align		4
        /*0008*/ 	.word	index@(_Z1fPfS_S_)
	.align		4
        /*000c*/ 	.word	index@(_Z5undefff)
	.align		4
        /*0010*/ 	.word	0x00000000
	.align		4
        /*0014*/ 	.word	0xfffffffe
	.align		4
        /*0018*/ 	.word	0x00000000
	.align		4
        /*001c*/ 	.word	0xfffffffd
	.align		4
        /*0020*/ 	.word	0x00000000
	.align		4
        /*0024*/ 	.word	0xfffffffc


//--------------------- .nv.prototype             --------------------------
	.section	.nv.prototype,"",@"SHT_CUDA_PROTOTYPE"
	.align	4
	.sectionentsize	8
	.align		4
        /*0000*/ 	.word	index@(_Z5undefff)
	.align		4
        /*0004*/ 	.word	str_index@("#iii")


//--------------------- .nv.constant0._Z1fPfS_S_  --------------------------
	.section	.nv.constant0._Z1fPfS_S_,"a",@"SHT_CUDA_CONSTANT_B0"
	.align	4
.nv.constant0._Z1fPfS_S_:
	.zero		352
	.type		_param,@"STT_CUDA_OBJECT"
	.size		_param,(.L_0 - _param)
	.other		_param,@"STO_CUDA_CONSTANT STV_INTERNAL"
_param:
	.zero		24
.L_0:


//--------------------- .text._Z1fPfS_S_          --------------------------
	.section	.text._Z1fPfS_S_,"ax",@progbits
	.sectioninfo	@"SHI_REGISTERS=24"
	.align	128
        .global         _Z1fPfS_S_
        .type           _Z1fPfS_S_,@function
        .size           _Z1fPfS_S_,(.L_x_2 - _Z1fPfS_S_)
        .other          _Z1fPfS_S_,@"STO_CUDA_ENTRY STV_DEFAULT"
_Z1fPfS_S_:
.text._Z1fPfS_S_:
[----:B------:R-:W-:-:S02]  /*0000*/  MOV R1, c[0x0][0x28] ;  /* 0x00000a0000017a02 */ /* 0x000fc40000000f00 */
[----:B------:R-:W-:Y:S02]  /*0010*/  ULDC.64 UR4, c[0x0][0x168] ;  /* 0x00005a0000047ab9 */ /* 0x000fe40000000a00 */
[----:B------:R-:W-:Y:S01]  /*0020*/  ULDC.64 UR6, c[0x0][0x170] ;  /* 0x00005c0000067ab9 */ /* 0x000fe20000000a00 */
[----:B------:R-:W5:Y:S04]  /*0030*/  LDG.E.SYS R4, [UR4] ;  /* 0x00000004ff047981 */ /* 0x000f68000c1ee900 */
[----:B------:R-:W5:Y:S02]  /*0040*/  LDG.E.SYS R5, [UR6] ;  /* 0x00000006ff057981 */ /* 0x000f64000c1ee900 */
[----:B------:R-:W-:Y:S02]  /*0050*/  MOV R20, 32@lo((_Z1fPfS_S_ + .L_x_0@srel)) ;  /* 0x0000000000147802 */ /* 0x000fe40000000f00 */
[----:B------:R-:W-:-:S06]  /*0060*/  MOV R21, 32@hi((_Z1fPfS_S_ + .L_x_0@srel)) ;  /* 0x0000000000157802 */ /* 0x000fcc0000000f00 */
[----:B-----5:R-:W-:Y:S05]  /*0070*/  CALL.ABS.NOINC `(_Z5undefff) ;  /* 0x0000000000007943 */ /* 0x020fea0003c00000 */
.L_x_0:
[----:B------:R-:W-:Y:S02]  /*0080*/  ULDC.64 UR4, c[0x0][0x160] ;  /* 0x0000580000047ab9 */ /* 0x000fe40000000a00 */
[----:B------:R-:W-:Y:S01]  /*0090*/  STG.E.SYS [UR4], R4 ;  /* 0x00000004ff007986 */ /* 0x000fe2000c10e904 */
[----:B------:R-:W-:Y:S05]  /*00a0*/  EXIT ;  /* 0x000000000000794d */ /* 0x000fea0003800000 */
.L_x_1:
[----:B------:R-:W-:-:S00]  /*00b0*/  BRA `(.L_x_1) ;  /* 0xfffffff000007947 */ /* 0x000fc0000383ffff */
[----:B------:R-:W-:-:S00]  /*00c0*/  NOP ;  /* 0x0000000000007918 */ /* 0x000fc00000000000 */
[----:B------:R-:W-:-:S00]  /*00d0*/  NOP ;  /* 0x0000000000007918 */ /* 0x000fc00000000000 */
[----:B------:R-:W-:-:S00]  /*00e0*/  NOP ;  /* 0x0000000000007918 */ /* 0x000fc00000000000 */
[----:B------:R-:W-:-:S00]  /*00f0*/  NOP ;  /* 0x0000000000007918 */ /* 0x000fc00000000000 */
.L_x_2:


//--------------------- SYMBOLS --------------------------

	.type		_Z5undefff,@function
